//
// Generated by NVIDIA NVVM Compiler
//
// Compiler Build ID: CL-36424714
// Cuda compilation tools, release 13.0, V13.0.88
// Based on NVVM 20.0.0
//

.version 9.0
.target sm_100
.address_size 64

	// .globl	_Z14matrix_add_gpuPfS_S_i
// _ZZ21matrix_add_gpu_sharedPfS_S_iE8shared_a has been demoted
// _ZZ21matrix_add_gpu_sharedPfS_S_iE8shared_b has been demoted

.visible .entry _Z14matrix_add_gpuPfS_S_i(
	.param .u64 .ptr .align 1 _Z14matrix_add_gpuPfS_S_i_param_0,
	.param .u64 .ptr .align 1 _Z14matrix_add_gpuPfS_S_i_param_1,
	.param .u64 .ptr .align 1 _Z14matrix_add_gpuPfS_S_i_param_2,
	.param .u32 _Z14matrix_add_gpuPfS_S_i_param_3
)
{
	.reg .pred 	%p<2>;
	.reg .b32 	%r<6>;
	.reg .b32 	%f<4>;
	.reg .b64 	%rd<11>;

	ld.param.u64 	%rd1, [_Z14matrix_add_gpuPfS_S_i_param_0];
	ld.param.u64 	%rd2, [_Z14matrix_add_gpuPfS_S_i_param_1];
	ld.param.u64 	%rd3, [_Z14matrix_add_gpuPfS_S_i_param_2];
	ld.param.u32 	%r2, [_Z14matrix_add_gpuPfS_S_i_param_3];
	mov.u32 	%r3, %tid.x;
	mov.u32 	%r4, %ctaid.x;
	mov.u32 	%r5, %ntid.x;
	mad.lo.s32 	%r1, %r4, %r5, %r3;
	setp.ge.s32 	%p1, %r1, %r2;
	@%p1 bra 	$L__BB0_2;
	cvta.to.global.u64 	%rd4, %rd1;
	cvta.to.global.u64 	%rd5, %rd2;
	cvta.to.global.u64 	%rd6, %rd3;
	mul.wide.s32 	%rd7, %r1, 4;
	add.s64 	%rd8, %rd4, %rd7;
	ld.global.f32 	%f1, [%rd8];
	add.s64 	%rd9, %rd5, %rd7;
	ld.global.f32 	%f2, [%rd9];
	add.f32 	%f3, %f1, %f2;
	add.s64 	%rd10, %rd6, %rd7;
	st.global.f32 	[%rd10], %f3;
$L__BB0_2:
	ret;

}
	// .globl	_Z21matrix_add_gpu_sharedPfS_S_i
.visible .entry _Z21matrix_add_gpu_sharedPfS_S_i(
	.param .u64 .ptr .align 1 _Z21matrix_add_gpu_sharedPfS_S_i_param_0,
	.param .u64 .ptr .align 1 _Z21matrix_add_gpu_sharedPfS_S_i_param_1,
	.param .u64 .ptr .align 1 _Z21matrix_add_gpu_sharedPfS_S_i_param_2,
	.param .u32 _Z21matrix_add_gpu_sharedPfS_S_i_param_3
)
{
	.reg .pred 	%p<3>;
	.reg .b32 	%r<12>;
	.reg .b32 	%f<6>;
	.reg .b64 	%rd<12>;
	// demoted variable
	.shared .align 4 .b8 _ZZ21matrix_add_gpu_sharedPfS_S_iE8shared_a[1024];
	// demoted variable
	.shared .align 4 .b8 _ZZ21matrix_add_gpu_sharedPfS_S_iE8shared_b[1024];
	ld.param.u64 	%rd1, [_Z21matrix_add_gpu_sharedPfS_S_i_param_0];
	ld.param.u64 	%rd2, [_Z21matrix_add_gpu_sharedPfS_S_i_param_1];
	ld.param.u64 	%rd3, [_Z21matrix_add_gpu_sharedPfS_S_i_param_2];
	ld.param.u32 	%r4, [_Z21matrix_add_gpu_sharedPfS_S_i_param_3];
	mov.u32 	%r5, %tid.x;
	mov.u32 	%r6, %ctaid.x;
	mov.u32 	%r7, %ntid.x;
	mad.lo.s32 	%r1, %r6, %r7, %r5;
	setp.ge.s32 	%p1, %r1, %r4;
	shl.b32 	%r8, %r5, 2;
	mov.u32 	%r9, _ZZ21matrix_add_gpu_sharedPfS_S_iE8shared_a;
	add.s32 	%r2, %r9, %r8;
	mov.u32 	%r10, _ZZ21matrix_add_gpu_sharedPfS_S_iE8shared_b;
	add.s32 	%r3, %r10, %r8;
	@%p1 bra 	$L__BB1_2;
	cvta.to.global.u64 	%rd4, %rd1;
	cvta.to.global.u64 	%rd5, %rd2;
	mul.wide.s32 	%rd6, %r1, 4;
	add.s64 	%rd7, %rd4, %rd6;
	ld.global.f32 	%f1, [%rd7];
	st.shared.f32 	[%r2], %f1;
	add.s64 	%rd8, %rd5, %rd6;
	ld.global.f32 	%f2, [%rd8];
	st.shared.f32 	[%r3], %f2;
	bra.uni 	$L__BB1_3;
$L__BB1_2:
	mov.b32 	%r11, 0;
	st.shared.u32 	[%r2], %r11;
	st.shared.u32 	[%r3], %r11;
$L__BB1_3:
	setp.ge.s32 	%p2, %r1, %r4;
	bar.sync 	0;
	@%p2 bra 	$L__BB1_5;
	ld.shared.f32 	%f3, [%r2];
	ld.shared.f32 	%f4, [%r3];
	add.f32 	%f5, %f3, %f4;
	cvta.to.global.u64 	%rd9, %rd3;
	mul.wide.s32 	%rd10, %r1, 4;
	add.s64 	%rd11, %rd9, %rd10;
	st.global.f32 	[%rd11], %f5;
$L__BB1_5:
	ret;

}


// ===== COMPILED SASS (sm_100) =====

	.target	sm_100

	.elftype	@"ET_EXEC"


//--------------------- .note.nv.tkinfo           --------------------------
	.section	.note.nv.tkinfo,"",@"SHT_NOTE"
	.sectionflags	@"SHF_NOTE_NV_TKINFO"
	.tkinfo
        /*0018*/ 	.word	0x00000002
        /*0030*/ 	.string	""
        /*0030*/ 	.string	"ptxas"
        /*0030*/ 	.string	"Cuda compilation tools, release 13.0, V13.0.88"
        /*0030*/ 	.string	"Build cuda_13.0.r13.0/compiler.36424714_0"
        /*0030*/ 	.string	"-arch sm_100 -m 64 "



//--------------------- .note.nv.cuinfo           --------------------------
	.section	.note.nv.cuinfo,"",@"SHT_NOTE"
	.sectionflags	@"SHF_NOTE_NV_CUINFO"
        /*0018*/ 	.short	0x0002
        /*001a*/ 	.short	0x0064
        /*001c*/ 	.short	0x0082
	.zero		2


//--------------------- .nv.info                  --------------------------
	.section	.nv.info,"",@"SHT_CUDA_INFO"
	.align	4


	//----- nvinfo : EIATTR_REGCOUNT
	.align		4
        /*0000*/ 	.byte	0x04, 0x2f
        /*0002*/ 	.short	(.L_1 - .L_0)
	.align		4
.L_0:
        /*0004*/ 	.word	index@(_Z14matrix_add_gpuPfS_S_i)
        /*0008*/ 	.word	0x0000000c


	//----- nvinfo : EIATTR_FRAME_SIZE
	.align		4
.L_1:
        /*000c*/ 	.byte	0x04, 0x11
        /*000e*/ 	.short	(.L_3 - .L_2)
	.align		4
.L_2:
        /*0010*/ 	.word	index@(_Z14matrix_add_gpuPfS_S_i)
        /*0014*/ 	.word	0x00000000


	//----- nvinfo : EIATTR_REGCOUNT
	.align		4
.L_3:
        /*0018*/ 	.byte	0x04, 0x2f
        /*001a*/ 	.short	(.L_5 - .L_4)
	.align		4
.L_4:
        /*001c*/ 	.word	index@(_Z21matrix_add_gpu_sharedPfS_S_i)
        /*0020*/ 	.word	0x0000000a


	//----- nvinfo : EIATTR_FRAME_SIZE
	.align		4
.L_5:
        /*0024*/ 	.byte	0x04, 0x11
        /*0026*/ 	.short	(.L_7 - .L_6)
	.align		4
.L_6:
        /*0028*/ 	.word	index@(_Z21matrix_add_gpu_sharedPfS_S_i)
        /*002c*/ 	.word	0x00000000


	//----- nvinfo : EIATTR_MIN_STACK_SIZE
	.align		4
.L_7:
        /*0030*/ 	.byte	0x04, 0x12
        /*0032*/ 	.short	(.L_9 - .L_8)
	.align		4
.L_8:
        /*0034*/ 	.word	index@(_Z21matrix_add_gpu_sharedPfS_S_i)
        /*0038*/ 	.word	0x00000000


	//----- nvinfo : EIATTR_MIN_STACK_SIZE
	.align		4
.L_9:
        /*003c*/ 	.byte	0x04, 0x12
        /*003e*/ 	.short	(.L_11 - .L_10)
	.align		4
.L_10:
        /*0040*/ 	.word	index@(_Z14matrix_add_gpuPfS_S_i)
        /*0044*/ 	.word	0x00000000
.L_11:


//--------------------- .nv.compat                --------------------------
	.section	.nv.compat,"",@"SHT_CUDA_COMPAT_INFO"
	.align	4
        /*0000*/ 	.byte	0x02, 0x09, 0x00, 0x00, 0x02, 0x02, 0x01, 0x00, 0x02, 0x05, 0x05, 0x00, 0x03, 0x07, 0x01, 0x01
        /*0010*/ 	.byte	0x02, 0x03, 0x00, 0x00, 0x02, 0x06, 0x01, 0x00, 0x04, 0x0b, 0x08, 0x00, 0x09, 0x00, 0x00, 0x00
        /*0020*/ 	.byte	0x00, 0x00, 0x00, 0x00


//--------------------- .nv.info._Z21matrix_add_gpu_sharedPfS_S_i --------------------------
	.section	.nv.info._Z21matrix_add_gpu_sharedPfS_S_i,"",@"SHT_CUDA_INFO"
	.sectionflags	@""
	.align	4


	//----- nvinfo : EIATTR_CUDA_API_VERSION
	.align		4
        /*0000*/ 	.byte	0x04, 0x37
        /*0002*/ 	.short	(.L_13 - .L_12)
.L_12:
        /*0004*/ 	.word	0x00000082


	//----- nvinfo : EIATTR_KPARAM_INFO
	.align		4
.L_13:
        /*0008*/ 	.byte	0x04, 0x17
        /*000a*/ 	.short	(.L_15 - .L_14)
.L_14:
        /*000c*/ 	.word	0x00000000
        /*0010*/ 	.short	0x0003
        /*0012*/ 	.short	0x0018
        /*0014*/ 	.byte	0x00, 0xf0, 0x11, 0x00


	//----- nvinfo : EIATTR_KPARAM_INFO
	.align		4
.L_15:
        /*0018*/ 	.byte	0x04, 0x17
        /*001a*/ 	.short	(.L_17 - .L_16)
.L_16:
        /*001c*/ 	.word	0x00000000
        /*0020*/ 	.short	0x0002
        /*0022*/ 	.short	0x0010
        /*0024*/ 	.byte	0x00, 0xf5, 0x21, 0x00


	//----- nvinfo : EIATTR_KPARAM_INFO
	.align		4
.L_17:
        /*0028*/ 	.byte	0x04, 0x17
        /*002a*/ 	.short	(.L_19 - .L_18)
.L_18:
        /*002c*/ 	.word	0x00000000
        /*0030*/ 	.short	0x0001
        /*0032*/ 	.short	0x0008
        /*0034*/ 	.byte	0x00, 0xf5, 0x21, 0x00


	//----- nvinfo : EIATTR_KPARAM_INFO
	.align		4
.L_19:
        /*0038*/ 	.byte	0x04, 0x17
        /*003a*/ 	.short	(.L_21 - .L_20)
.L_20:
        /*003c*/ 	.word	0x00000000
        /*0040*/ 	.short	0x0000
        /*0042*/ 	.short	0x0000
        /*0044*/ 	.byte	0x00, 0xf5, 0x21, 0x00


	//----- nvinfo : EIATTR_SPARSE_MMA_MASK
	.align		4
.L_21:
        /*0048*/ 	.byte	0x03, 0x50
        /*004a*/ 	.short	0x0000


	//----- nvinfo : EIATTR_MAXREG_COUNT
	.align		4
        /*004c*/ 	.byte	0x03, 0x1b
        /*004e*/ 	.short	0x00ff


	//----- nvinfo : EIATTR_NUM_BARRIERS
	.align		4
        /*0050*/ 	.byte	0x02, 0x4c
        /*0052*/ 	.byte	0x01
	.zero		1


	//----- nvinfo : EIATTR_MERCURY_ISA_VERSION
	.align		4
        /*0054*/ 	.byte	0x03, 0x5f
        /*0056*/ 	.short	0x0101


	//----- nvinfo : EIATTR_VRC_CTA_INIT_COUNT
	.align		4
        /*0058*/ 	.byte	0x02, 0x4a
	.zero		1
	.zero		1


	//----- nvinfo : EIATTR_EXIT_INSTR_OFFSETS
	.align		4
        /*005c*/ 	.byte	0x04, 0x1c
        /*005e*/ 	.short	(.L_23 - .L_22)


	//   ....[0]....
.L_22:
        /*0060*/ 	.word	0x000001a0


	//   ....[1]....
        /*0064*/ 	.word	0x00000210


	//----- nvinfo : EIATTR_CBANK_PARAM_SIZE
	.align		4
.L_23:
        /*0068*/ 	.byte	0x03, 0x19
        /*006a*/ 	.short	0x001c


	//----- nvinfo : EIATTR_PARAM_CBANK
	.align		4
        /*006c*/ 	.byte	0x04, 0x0a
        /*006e*/ 	.short	(.L_25 - .L_24)
	.align		4
.L_24:
        /*0070*/ 	.word	index@(.nv.constant0._Z21matrix_add_gpu_sharedPfS_S_i)
        /*0074*/ 	.short	0x0380
        /*0076*/ 	.short	0x001c


	//----- nvinfo : EIATTR_SW_WAR
	.align		4
.L_25:
        /*0078*/ 	.byte	0x04, 0x36
        /*007a*/ 	.short	(.L_27 - .L_26)
.L_26:
        /*007c*/ 	.word	0x00000008
.L_27:


//--------------------- .nv.info._Z14matrix_add_gpuPfS_S_i --------------------------
	.section	.nv.info._Z14matrix_add_gpuPfS_S_i,"",@"SHT_CUDA_INFO"
	.sectionflags	@""
	.align	4


	//----- nvinfo : EIATTR_CUDA_API_VERSION
	.align		4
        /*0000*/ 	.byte	0x04, 0x37
        /*0002*/ 	.short	(.L_29 - .L_28)
.L_28:
        /*0004*/ 	.word	0x00000082


	//----- nvinfo : EIATTR_KPARAM_INFO
	.align		4
.L_29:
        /*0008*/ 	.byte	0x04, 0x17
        /*000a*/ 	.short	(.L_31 - .L_30)
.L_30:
        /*000c*/ 	.word	0x00000000
        /*0010*/ 	.short	0x0003
        /*0012*/ 	.short	0x0018
        /*0014*/ 	.byte	0x00, 0xf0, 0x11, 0x00


	//----- nvinfo : EIATTR_KPARAM_INFO
	.align		4
.L_31:
        /*0018*/ 	.byte	0x04, 0x17
        /*001a*/ 	.short	(.L_33 - .L_32)
.L_32:
        /*001c*/ 	.word	0x00000000
        /*0020*/ 	.short	0x0002
        /*0022*/ 	.short	0x0010
        /*0024*/ 	.byte	0x00, 0xf5, 0x21, 0x00


	//----- nvinfo : EIATTR_KPARAM_INFO
	.align		4
.L_33:
        /*0028*/ 	.byte	0x04, 0x17
        /*002a*/ 	.short	(.L_35 - .L_34)
.L_34:
        /*002c*/ 	.word	0x00000000
        /*0030*/ 	.short	0x0001
        /*0032*/ 	.short	0x0008
        /*0034*/ 	.byte	0x00, 0xf5, 0x21, 0x00


	//----- nvinfo : EIATTR_KPARAM_INFO
	.align		4
.L_35:
        /*0038*/ 	.byte	0x04, 0x17
        /*003a*/ 	.short	(.L_37 - .L_36)
.L_36:
        /*003c*/ 	.word	0x00000000
        /*0040*/ 	.short	0x0000
        /*0042*/ 	.short	0x0000
        /*0044*/ 	.byte	0x00, 0xf5, 0x21, 0x00


	//----- nvinfo : EIATTR_SPARSE_MMA_MASK
	.align		4
.L_37:
        /*0048*/ 	.byte	0x03, 0x50
        /*004a*/ 	.short	0x0000


	//----- nvinfo : EIATTR_MAXREG_COUNT
	.align		4
        /*004c*/ 	.byte	0x03, 0x1b
        /*004e*/ 	.short	0x00ff


	//----- nvinfo : EIATTR_MERCURY_ISA_VERSION
	.align		4
        /*0050*/ 	.byte	0x03, 0x5f
        /*0052*/ 	.short	0x0101


	//----- nvinfo : EIATTR_VRC_CTA_INIT_COUNT
	.align		4
        /*0054*/ 	.byte	0x02, 0x4a
	.zero		1
	.zero		1


	//----- nvinfo : EIATTR_EXIT_INSTR_OFFSETS
	.align		4
        /*0058*/ 	.byte	0x04, 0x1c
        /*005a*/ 	.short	(.L_39 - .L_38)


	//   ....[0]....
.L_38:
        /*005c*/ 	.word	0x00000070


	//   ....[1]....
        /*0060*/ 	.word	0x00000130


	//----- nvinfo : EIATTR_CBANK_PARAM_SIZE
	.align		4
.L_39:
        /*0064*/ 	.byte	0x03, 0x19
        /*0066*/ 	.short	0x001c


	//----- nvinfo : EIATTR_PARAM_CBANK
	.align		4
        /*0068*/ 	.byte	0x04, 0x0a
        /*006a*/ 	.short	(.L_41 - .L_40)
	.align		4
.L_40:
        /*006c*/ 	.word	index@(.nv.constant0._Z14matrix_add_gpuPfS_S_i)
        /*0070*/ 	.short	0x0380
        /*0072*/ 	.short	0x001c


	//----- nvinfo : EIATTR_SW_WAR
	.align		4
.L_41:
        /*0074*/ 	.byte	0x04, 0x36
        /*0076*/ 	.short	(.L_43 - .L_42)
.L_42:
        /*0078*/ 	.word	0x00000008
.L_43:


//--------------------- .nv.callgraph             --------------------------
	.section	.nv.callgraph,"",@"SHT_CUDA_CALLGRAPH"
	.align	4
	.sectionentsize	8
	.align		4
        /*0000*/ 	.word	0x00000000
	.align		4
        /*0004*/ 	.word	0xffffffff
	.align		4
        /*0008*/ 	.word	0x00000000
	.align		4
        /*000c*/ 	.word	0xfffffffe
	.align		4
        /*0010*/ 	.word	0x00000000
	.align		4
        /*0014*/ 	.word	0xfffffffd
	.align		4
        /*0018*/ 	.word	0x00000000
	.align		4
        /*001c*/ 	.word	0xfffffffc


//--------------------- .text._Z21matrix_add_gpu_sharedPfS_S_i --------------------------
	.section	.text._Z21matrix_add_gpu_sharedPfS_S_i,"ax",@progbits
	.align	128
        .global         _Z21matrix_add_gpu_sharedPfS_S_i
        .type           _Z21matrix_add_gpu_sharedPfS_S_i,@function
        .size           _Z21matrix_add_gpu_sharedPfS_S_i,(.L_x_2 - _Z21matrix_add_gpu_sharedPfS_S_i)
        .other          _Z21matrix_add_gpu_sharedPfS_S_i,@"STO_CUDA_ENTRY STV_DEFAULT"
_Z21matrix_add_gpu_sharedPfS_S_i:
.text._Z21matrix_add_gpu_sharedPfS_S_i:
[----:B------:R-:W-:Y:S01]  /*0000*/  LDC R1, c[0x0][0x37c] ;  /* 0x0000df00ff017b82 */ /* 0x000fe20000000800 */
[----:B------:R-:W0:Y:S07]  /*0010*/  S2R R6, SR_TID.X ;  /* 0x0000000000067919 */ /* 0x000e2e0000002100 */
[----:B------:R-:W0:Y:S01]  /*0020*/  S2UR UR4, SR_CTAID.X ;  /* 0x00000000000479c3 */ /* 0x000e220000002500 */
[----:B------:R-:W1:Y:S01]  /*0030*/  LDCU UR5, c[0x0][0x398] ;  /* 0x00007300ff0577ac */ /* 0x000e620008000800 */
[----:B------:R-:W2:Y:S06]  /*0040*/  LDCU.64 UR8, c[0x0][0x358] ;  /* 0x00006b00ff0877ac */ /* 0x000eac0008000a00 */
[----:B------:R-:W0:Y:S08]  /*0050*/  LDC R7, c[0x0][0x360] ;  /* 0x0000d800ff077b82 */ /* 0x000e300000000800 */
[----:B------:R-:W3:Y:S08]  /*0060*/  LDC.64 R2, c[0x0][0x380] ;  /* 0x0000e000ff027b82 */ /* 0x000ef00000000a00 */
[----:B------:R-:W4:Y:S01]  /*0070*/  LDC.64 R4, c[0x0][0x388] ;  /* 0x0000e200ff047b82 */ /* 0x000f220000000a00 */
[----:B0-----:R-:W-:-:S05]  /*0080*/  IMAD R7, R7, UR4, R6 ;  /* 0x0000000407077c24 */ /* 0x001fca000f8e0206 */
[----:B-1----:R-:W-:-:S13]  /*0090*/  ISETP.GE.AND P0, PT, R7, UR5, PT ;  /* 0x0000000507007c0c */ /* 0x002fda000bf06270 */
[----:B---3--:R-:W-:-:S04]  /*00a0*/  @!P0 IMAD.WIDE R2, R7, 0x4, R2 ;  /* 0x0000000407028825 */ /* 0x008fc800078e0202 */
[----:B----4-:R-:W-:Y:S02]  /*00b0*/  @!P0 IMAD.WIDE R4, R7, 0x4, R4 ;  /* 0x0000000407048825 */ /* 0x010fe400078e0204 */
[----:B--2---:R-:W2:Y:S04]  /*00c0*/  @!P0 LDG.E R3, desc[UR8][R2.64] ;  /* 0x0000000802038981 */ /* 0x004ea8000c1e1900 */
[----:B------:R-:W3:Y:S01]  /*00d0*/  @!P0 LDG.E R5, desc[UR8][R4.64] ;  /* 0x0000000804058981 */ /* 0x000ee2000c1e1900 */
[----:B------:R-:W0:Y:S01]  /*00e0*/  S2UR UR6, SR_CgaCtaId ;  /* 0x00000000000679c3 */ /* 0x000e220000008800 */
[----:B------:R-:W-:Y:S02]  /*00f0*/  UMOV UR4, 0x400 ;  /* 0x0000040000047882 */ /* 0x000fe40000000000 */
[----:B------:R-:W-:-:S02]  /*0100*/  UIADD3 UR5, UPT, UPT, UR4, 0x400, URZ ;  /* 0x0000040004057890 */ /* 0x000fc4000fffe0ff */
[----:B0-----:R-:W-:Y:S02]  /*0110*/  ULEA UR4, UR6, UR4, 0x18 ;  /* 0x0000000406047291 */ /* 0x001fe4000f8ec0ff */
[----:B------:R-:W-:-:S04]  /*0120*/  ULEA UR5, UR6, UR5, 0x18 ;  /* 0x0000000506057291 */ /* 0x000fc8000f8ec0ff */
[C---:B------:R-:W-:Y:S02]  /*0130*/  LEA R0, R6.reuse, UR4, 0x2 ;  /* 0x0000000406007c11 */ /* 0x040fe4000f8e10ff */
[----:B------:R-:W-:-:S03]  /*0140*/  LEA R6, R6, UR5, 0x2 ;  /* 0x0000000506067c11 */ /* 0x000fc6000f8e10ff */
[----:B--2---:R0:W-:Y:S04]  /*0150*/  @!P0 STS [R0], R3 ;  /* 0x0000000300008388 */ /* 0x0041e80000000800 */
[----:B---3--:R0:W-:Y:S04]  /*0160*/  @!P0 STS [R6], R5 ;  /* 0x0000000506008388 */ /* 0x0081e80000000800 */
[----:B------:R0:W-:Y:S04]  /*0170*/  @P0 STS [R0], RZ ;  /* 0x000000ff00000388 */ /* 0x0001e80000000800 */
[----:B------:R0:W-:Y:S01]  /*0180*/  @P0 STS [R6], RZ ;  /* 0x000000ff06000388 */ /* 0x0001e20000000800 */
[----:B------:R-:W-:Y:S06]  /*0190*/  BAR.SYNC.DEFER_BLOCKING 0x0 ;  /* 0x0000000000007b1d */ /* 0x000fec0000010000 */
[----:B------:R-:W-:Y:S05]  /*01a0*/  @P0 EXIT ;  /* 0x000000000000094d */ /* 0x000fea0003800000 */
[----:B0-----:R-:W-:Y:S01]  /*01b0*/  LDS R0, [R0] ;  /* 0x0000000000007984 */ /* 0x001fe20000000800 */
[----:B------:R-:W0:Y:S03]  /*01c0*/  LDC.64 R2, c[0x0][0x390] ;  /* 0x0000e400ff027b82 */ /* 0x000e260000000a00 */
[----:B------:R-:W1:Y:S01]  /*01d0*/  LDS R5, [R6] ;  /* 0x0000000006057984 */ /* 0x000e620000000800 */
[----:B0-----:R-:W-:-:S04]  /*01e0*/  IMAD.WIDE R2, R7, 0x4, R2 ;  /* 0x0000000407027825 */ /* 0x001fc800078e0202 */
[----:B-1----:R-:W-:-:S05]  /*01f0*/  FADD R5, R0, R5 ;  /* 0x0000000500057221 */ /* 0x002fca0000000000 */
[----:B------:R-:W-:Y:S01]  /*0200*/  STG.E desc[UR8][R2.64], R5 ;  /* 0x0000000502007986 */ /* 0x000fe2000c101908 */
[----:B------:R-:W-:Y:S05]  /*0210*/  EXIT ;  /* 0x000000000000794d */ /* 0x000fea0003800000 */
.L_x_0:
[----:B------:R-:W-:-:S00]  /*0220*/  BRA `(.L_x_0) ;  /* 0xfffffffc00fc7947 */ /* 0x000fc0000383ffff */
[----:B------:R-:W-:-:S00]  /*0230*/  NOP ;  /* 0x0000000000007918 */ /* 0x000fc00000000000 */
        /* <DEDUP_REMOVED lines=12> */
.L_x_2:


//--------------------- .text._Z14matrix_add_gpuPfS_S_i --------------------------
	.section	.text._Z14matrix_add_gpuPfS_S_i,"ax",@progbits
	.align	128
        .global         _Z14matrix_add_gpuPfS_S_i
        .type           _Z14matrix_add_gpuPfS_S_i,@function
        .size           _Z14matrix_add_gpuPfS_S_i,(.L_x_3 - _Z14matrix_add_gpuPfS_S_i)
        .other          _Z14matrix_add_gpuPfS_S_i,@"STO_CUDA_ENTRY STV_DEFAULT"
_Z14matrix_add_gpuPfS_S_i:
.text._Z14matrix_add_gpuPfS_S_i:
[----:B------:R-:W-:Y:S01]  /*0000*/  LDC R1, c[0x0][0x37c] ;  /* 0x0000df00ff017b82 */ /* 0x000fe20000000800 */
[----:B------:R-:W0:Y:S07]  /*0010*/  S2R R9, SR_TID.X ;  /* 0x0000000000097919 */ /* 0x000e2e0000002100 */
[----:B------:R-:W0:Y:S01]  /*0020*/  S2UR UR4, SR_CTAID.X ;  /* 0x00000000000479c3 */ /* 0x000e220000002500 */
[----:B------:R-:W1:Y:S07]  /*0030*/  LDCU UR5, c[0x0][0x398] ;  /* 0x00007300ff0577ac */ /* 0x000e6e0008000800 */
[----:B------:R-:W0:Y:S02]  /*0040*/  LDC R0, c[0x0][0x360] ;  /* 0x0000d800ff007b82 */ /* 0x000e240000000800 */
[----:B0-----:R-:W-:-:S05]  /*0050*/  IMAD R9, R0, UR4, R9 ;  /* 0x0000000400097c24 */ /* 0x001fca000f8e0209 */
[----:B-1----:R-:W-:-:S13]  /*0060*/  ISETP.GE.AND P0, PT, R9, UR5, PT ;  /* 0x0000000509007c0c */ /* 0x002fda000bf06270 */
[----:B------:R-:W-:Y:S05]  /*0070*/  @P0 EXIT ;  /* 0x000000000000094d */ /* 0x000fea0003800000 */
[----:B------:R-:W0:Y:S01]  /*0080*/  LDC.64 R2, c[0x0][0x380] ;  /* 0x0000e000ff027b82 */ /* 0x000e220000000a00 */
[----:B------:R-:W1:Y:S07]  /*0090*/  LDCU.64 UR4, c[0x0][0x358] ;  /* 0x00006b00ff0477ac */ /* 0x000e6e0008000a00 */
[----:B------:R-:W2:Y:S08]  /*00a0*/  LDC.64 R4, c[0x0][0x388] ;  /* 0x0000e200ff047b82 */ /* 0x000eb00000000a00 */
[----:B------:R-:W3:Y:S01]  /*00b0*/  LDC.64 R6, c[0x0][0x390] ;  /* 0x0000e400ff067b82 */ /* 0x000ee20000000a00 */
[----:B0-----:R-:W-:-:S06]  /*00c0*/  IMAD.WIDE R2, R9, 0x4, R2 ;  /* 0x0000000409027825 */ /* 0x001fcc00078e0202 */
[----:B-1----:R-:W4:Y:S01]  /*00d0*/  LDG.E R2, desc[UR4][R2.64] ;  /* 0x0000000402027981 */ /* 0x002f22000c1e1900 */
[----:B--2---:R-:W-:-:S06]  /*00e0*/  IMAD.WIDE R4, R9, 0x4, R4 ;  /* 0x0000000409047825 */ /* 0x004fcc00078e0204 */
[----:B------:R-:W4:Y:S01]  /*00f0*/  LDG.E R5, desc[UR4][R4.64] ;  /* 0x0000000404057981 */ /* 0x000f22000c1e1900 */
[----:B---3--:R-:W-:-:S04]  /*0100*/  IMAD.WIDE R6, R9, 0x4, R6 ;  /* 0x0000000409067825 */ /* 0x008fc800078e0206 */
[----:B----4-:R-:W-:-:S05]  /*0110*/  FADD R9, R2, R5 ;  /* 0x0000000502097221 */ /* 0x010fca0000000000 */
[----:B------:R-:W-:Y:S01]  /*0120*/  STG.E desc[UR4][R6.64], R9 ;  /* 0x0000000906007986 */ /* 0x000fe2000c101904 */
[----:B------:R-:W-:Y:S05]  /*0130*/  EXIT ;  /* 0x000000000000794d */ /* 0x000fea0003800000 */
.L_x_1:
        /* <DEDUP_REMOVED lines=12> */
.L_x_3:


//--------------------- .nv.shared._Z21matrix_add_gpu_sharedPfS_S_i --------------------------
	.section	.nv.shared._Z21matrix_add_gpu_sharedPfS_S_i,"aw",@nobits
	.sectionflags	@""
	.align	4
.nv.shared._Z21matrix_add_gpu_sharedPfS_S_i:
	.zero		3072


//--------------------- .nv.shared.reserved.0     --------------------------
	.section	.nv.shared.reserved.0,"aw",@nobits
	.weak		__nv_reservedSMEM_offset_0_alias
	.size		__nv_reservedSMEM_offset_0_alias, 0, 64
	.other		__nv_reservedSMEM_offset_0_alias,@"STO_CUDA_RESERVED_SHARED STV_DEFAULT"
__nv_reservedSMEM_offset_0_alias:
	.zero		0
	.zero		64


//--------------------- .nv.constant0._Z21matrix_add_gpu_sharedPfS_S_i --------------------------
	.section	.nv.constant0._Z21matrix_add_gpu_sharedPfS_S_i,"a",@progbits
	.sectionflags	@""
	.align	4
.nv.constant0._Z21matrix_add_gpu_sharedPfS_S_i:
	.zero		924


//--------------------- .nv.constant0._Z14matrix_add_gpuPfS_S_i --------------------------
	.section	.nv.constant0._Z14matrix_add_gpuPfS_S_i,"a",@progbits
	.sectionflags	@""
	.align	4
.nv.constant0._Z14matrix_add_gpuPfS_S_i:
	.zero		924


//--------------------- SYMBOLS --------------------------

	.type		.nv.reservedSmem.offset0,@object
	.size		.nv.reservedSmem.offset0,0x4
	.type		.nv.reservedSmem.cap,@object
	.size		.nv.reservedSmem.cap,0x4
